//
// Generated by NVIDIA NVVM Compiler
//
// Compiler Build ID: CL-36424714
// Cuda compilation tools, release 13.0, V13.0.88
// Based on NVVM 20.0.0
//

.version 9.0
.target sm_100
.address_size 64

	// .globl	_Z15basic_transposePfS_ii
// _ZZ14fast_transposePfS_iiE4tile has been demoted

.visible .entry _Z15basic_transposePfS_ii(
	.param .u64 .ptr .align 1 _Z15basic_transposePfS_ii_param_0,
	.param .u64 .ptr .align 1 _Z15basic_transposePfS_ii_param_1,
	.param .u32 _Z15basic_transposePfS_ii_param_2,
	.param .u32 _Z15basic_transposePfS_ii_param_3
)
{
	.reg .pred 	%p<4>;
	.reg .b32 	%r<15>;
	.reg .b32 	%f<2>;
	.reg .b64 	%rd<9>;

	ld.param.u64 	%rd1, [_Z15basic_transposePfS_ii_param_0];
	ld.param.u64 	%rd2, [_Z15basic_transposePfS_ii_param_1];
	ld.param.u32 	%r3, [_Z15basic_transposePfS_ii_param_2];
	ld.param.u32 	%r5, [_Z15basic_transposePfS_ii_param_3];
	mov.u32 	%r6, %ctaid.x;
	mov.u32 	%r7, %ntid.x;
	mov.u32 	%r8, %tid.x;
	mad.lo.s32 	%r1, %r6, %r7, %r8;
	mov.u32 	%r9, %ctaid.y;
	mov.u32 	%r10, %ntid.y;
	mov.u32 	%r11, %tid.y;
	mad.lo.s32 	%r12, %r9, %r10, %r11;
	setp.ge.s32 	%p1, %r1, %r3;
	setp.ge.s32 	%p2, %r12, %r5;
	or.pred  	%p3, %p1, %p2;
	@%p3 bra 	$L__BB0_2;
	cvta.to.global.u64 	%rd3, %rd1;
	cvta.to.global.u64 	%rd4, %rd2;
	mad.lo.s32 	%r13, %r5, %r1, %r12;
	mul.wide.s32 	%rd5, %r13, 4;
	add.s64 	%rd6, %rd3, %rd5;
	ld.global.f32 	%f1, [%rd6];
	mad.lo.s32 	%r14, %r3, %r12, %r1;
	mul.wide.s32 	%rd7, %r14, 4;
	add.s64 	%rd8, %rd4, %rd7;
	st.global.f32 	[%rd8], %f1;
$L__BB0_2:
	ret;

}
	// .globl	_Z14fast_transposePfS_ii
.visible .entry _Z14fast_transposePfS_ii(
	.param .u64 .ptr .align 1 _Z14fast_transposePfS_ii_param_0,
	.param .u64 .ptr .align 1 _Z14fast_transposePfS_ii_param_1,
	.param .u32 _Z14fast_transposePfS_ii_param_2,
	.param .u32 _Z14fast_transposePfS_ii_param_3
)
{
	.reg .pred 	%p<39>;
	.reg .b16 	%rs<7>;
	.reg .b32 	%r<203>;
	.reg .b32 	%f<11>;
	.reg .b64 	%rd<25>;
	// demoted variable
	.shared .align 4 .b8 _ZZ14fast_transposePfS_iiE4tile[4224];
	ld.param.u64 	%rd3, [_Z14fast_transposePfS_ii_param_0];
	ld.param.u64 	%rd4, [_Z14fast_transposePfS_ii_param_1];
	ld.param.u32 	%r118, [_Z14fast_transposePfS_ii_param_2];
	ld.param.u32 	%r119, [_Z14fast_transposePfS_ii_param_3];
	cvta.to.global.u64 	%rd1, %rd3;
	cvta.to.global.u64 	%rd2, %rd4;
	mov.u32 	%r121, %ctaid.x;
	shl.b32 	%r1, %r121, 5;
	mov.u32 	%r2, %tid.x;
	add.s32 	%r3, %r1, %r2;
	mov.u32 	%r122, %ctaid.y;
	shl.b32 	%r4, %r122, 5;
	mov.u32 	%r5, %tid.y;
	add.s32 	%r6, %r4, %r2;
	shl.b32 	%r123, %r2, 2;
	mov.u32 	%r124, _ZZ14fast_transposePfS_iiE4tile;
	add.s32 	%r7, %r124, %r123;
	mov.u32 	%r8, %ntid.y;
	cvt.u16.u32 	%rs1, %r8;
	div.u16 	%rs2, 31, %rs1;
	add.s16 	%rs3, %rs2, 1;
	cvt.u32.u16 	%r9, %rs3;
	and.b32  	%r10, %r9, 3;
	setp.gt.u32 	%p1, %r8, 10;
	mov.b32 	%r182, 0;
	@%p1 bra 	$L__BB1_11;
	mul.lo.s32 	%r11, %r5, 132;
	add.s32 	%r172, %r5, %r4;
	add.s32 	%r179, %r172, %r8;
	mad.lo.s32 	%r126, %r118, %r179, %r2;
	add.s32 	%r178, %r126, %r1;
	mul.lo.s32 	%r127, %r8, %r118;
	shl.b32 	%r14, %r127, 2;
	shl.b32 	%r128, %r8, 1;
	add.s32 	%r177, %r172, %r128;
	mad.lo.s32 	%r129, %r118, %r177, %r2;
	add.s32 	%r176, %r129, %r1;
	mad.lo.s32 	%r175, %r8, 3, %r172;
	mad.lo.s32 	%r130, %r118, %r175, %r2;
	add.s32 	%r174, %r130, %r1;
	mad.lo.s32 	%r131, %r118, %r172, %r2;
	add.s32 	%r173, %r131, %r1;
	and.b32  	%r132, %r9, 60;
	neg.s32 	%r171, %r132;
	mov.b32 	%r182, 0;
	mov.u32 	%r180, %r7;
$L__BB1_2:
	setp.ge.s32 	%p2, %r3, %r118;
	setp.ge.s32 	%p3, %r172, %r119;
	or.pred  	%p4, %p2, %p3;
	@%p4 bra 	$L__BB1_4;
	mul.wide.s32 	%rd5, %r173, 4;
	add.s64 	%rd6, %rd1, %rd5;
	ld.global.f32 	%f1, [%rd6];
	add.s32 	%r133, %r180, %r11;
	st.shared.f32 	[%r133], %f1;
$L__BB1_4:
	setp.ge.s32 	%p6, %r179, %r119;
	or.pred  	%p7, %p2, %p6;
	@%p7 bra 	$L__BB1_6;
	mul.wide.s32 	%rd7, %r178, 4;
	add.s64 	%rd8, %rd1, %rd7;
	ld.global.f32 	%f2, [%rd8];
	add.s32 	%r134, %r5, %r8;
	mad.lo.s32 	%r135, %r134, 132, %r180;
	st.shared.f32 	[%r135], %f2;
$L__BB1_6:
	add.s32 	%r33, %r182, %r8;
	setp.ge.s32 	%p9, %r177, %r119;
	or.pred  	%p10, %p2, %p9;
	@%p10 bra 	$L__BB1_8;
	mul.wide.s32 	%rd9, %r176, 4;
	add.s64 	%rd10, %rd1, %rd9;
	ld.global.f32 	%f3, [%rd10];
	mad.lo.s32 	%r136, %r8, 264, %r11;
	add.s32 	%r137, %r180, %r136;
	st.shared.f32 	[%r137], %f3;
$L__BB1_8:
	add.s32 	%r34, %r33, %r8;
	setp.ge.s32 	%p12, %r175, %r119;
	or.pred  	%p13, %p2, %p12;
	@%p13 bra 	$L__BB1_10;
	mul.wide.s32 	%rd11, %r174, 4;
	add.s64 	%rd12, %rd1, %rd11;
	ld.global.f32 	%f4, [%rd12];
	mad.lo.s32 	%r138, %r8, 396, %r11;
	add.s32 	%r139, %r180, %r138;
	st.shared.f32 	[%r139], %f4;
$L__BB1_10:
	add.s32 	%r140, %r34, %r8;
	add.s32 	%r182, %r140, %r8;
	mad.lo.s32 	%r180, %r8, 528, %r180;
	shl.b32 	%r141, %r8, 2;
	add.s32 	%r179, %r179, %r141;
	add.s32 	%r178, %r178, %r14;
	add.s32 	%r177, %r177, %r141;
	add.s32 	%r176, %r176, %r14;
	add.s32 	%r175, %r175, %r141;
	add.s32 	%r174, %r174, %r14;
	add.s32 	%r173, %r173, %r14;
	add.s32 	%r172, %r172, %r141;
	add.s32 	%r171, %r171, 4;
	setp.ne.s32 	%p14, %r171, 0;
	@%p14 bra 	$L__BB1_2;
$L__BB1_11:
	setp.eq.s32 	%p15, %r10, 0;
	@%p15 bra 	$L__BB1_16;
	add.s32 	%r142, %r5, %r182;
	shl.b32 	%r143, %r2, 2;
	mad.lo.s32 	%r144, %r142, 132, %r143;
	mov.u32 	%r145, _ZZ14fast_transposePfS_iiE4tile;
	add.s32 	%r186, %r145, %r144;
	mul.lo.s32 	%r48, %r8, 132;
	add.s32 	%r184, %r142, %r4;
	mad.lo.s32 	%r146, %r118, %r184, %r2;
	add.s32 	%r185, %r146, %r1;
	mul.lo.s32 	%r51, %r8, %r118;
	neg.s32 	%r183, %r10;
$L__BB1_13:
	.pragma "nounroll";
	setp.ge.s32 	%p16, %r3, %r118;
	setp.ge.s32 	%p17, %r184, %r119;
	or.pred  	%p18, %p16, %p17;
	@%p18 bra 	$L__BB1_15;
	mul.wide.s32 	%rd13, %r185, 4;
	add.s64 	%rd14, %rd1, %rd13;
	ld.global.f32 	%f5, [%rd14];
	st.shared.f32 	[%r186], %f5;
$L__BB1_15:
	add.s32 	%r186, %r186, %r48;
	add.s32 	%r185, %r185, %r51;
	add.s32 	%r184, %r184, %r8;
	add.s32 	%r183, %r183, 1;
	setp.ne.s32 	%p19, %r183, 0;
	@%p19 bra 	$L__BB1_13;
$L__BB1_16:
	bar.sync 	0;
	mov.u32 	%r61, %ntid.x;
	cvt.u16.u32 	%rs4, %r61;
	div.u16 	%rs5, 31, %rs4;
	add.s16 	%rs6, %rs5, 1;
	cvt.u32.u16 	%r62, %rs6;
	and.b32  	%r63, %r62, 3;
	setp.gt.u32 	%p20, %r61, 10;
	mov.b32 	%r198, 0;
	@%p20 bra 	$L__BB1_27;
	shl.b32 	%r149, %r61, 3;
	shl.b32 	%r64, %r5, 2;
	add.s32 	%r65, %r149, %r64;
	mad.lo.s32 	%r66, %r61, 12, %r64;
	add.s32 	%r150, %r5, %r61;
	shl.b32 	%r67, %r150, 2;
	add.s32 	%r195, %r150, %r1;
	mad.lo.s32 	%r151, %r119, %r195, %r2;
	add.s32 	%r194, %r151, %r4;
	mul.lo.s32 	%r152, %r61, %r119;
	shl.b32 	%r70, %r152, 2;
	add.s32 	%r188, %r5, %r1;
	shl.b32 	%r153, %r61, 1;
	add.s32 	%r193, %r188, %r153;
	mad.lo.s32 	%r154, %r119, %r193, %r2;
	add.s32 	%r192, %r154, %r4;
	mad.lo.s32 	%r191, %r61, 3, %r188;
	mad.lo.s32 	%r155, %r119, %r191, %r2;
	add.s32 	%r190, %r155, %r4;
	mad.lo.s32 	%r156, %r119, %r188, %r2;
	add.s32 	%r189, %r156, %r4;
	and.b32  	%r157, %r62, 60;
	neg.s32 	%r187, %r157;
	shl.b32 	%r158, %r2, 7;
	add.s32 	%r196, %r7, %r158;
	mov.b32 	%r198, 0;
$L__BB1_18:
	setp.ge.s32 	%p21, %r6, %r119;
	setp.ge.s32 	%p22, %r188, %r118;
	or.pred  	%p23, %p21, %p22;
	@%p23 bra 	$L__BB1_20;
	add.s32 	%r159, %r196, %r64;
	ld.shared.f32 	%f6, [%r159];
	mul.wide.s32 	%rd15, %r189, 4;
	add.s64 	%rd16, %rd2, %rd15;
	st.global.f32 	[%rd16], %f6;
$L__BB1_20:
	setp.ge.s32 	%p25, %r195, %r118;
	or.pred  	%p26, %p21, %p25;
	@%p26 bra 	$L__BB1_22;
	add.s32 	%r160, %r196, %r67;
	ld.shared.f32 	%f7, [%r160];
	mul.wide.s32 	%rd17, %r194, 4;
	add.s64 	%rd18, %rd2, %rd17;
	st.global.f32 	[%rd18], %f7;
$L__BB1_22:
	add.s32 	%r90, %r198, %r61;
	setp.ge.s32 	%p28, %r193, %r118;
	or.pred  	%p29, %p21, %p28;
	@%p29 bra 	$L__BB1_24;
	add.s32 	%r161, %r196, %r65;
	ld.shared.f32 	%f8, [%r161];
	mul.wide.s32 	%rd19, %r192, 4;
	add.s64 	%rd20, %rd2, %rd19;
	st.global.f32 	[%rd20], %f8;
$L__BB1_24:
	add.s32 	%r91, %r90, %r61;
	setp.ge.s32 	%p31, %r191, %r118;
	or.pred  	%p32, %p21, %p31;
	@%p32 bra 	$L__BB1_26;
	add.s32 	%r162, %r196, %r66;
	ld.shared.f32 	%f9, [%r162];
	mul.wide.s32 	%rd21, %r190, 4;
	add.s64 	%rd22, %rd2, %rd21;
	st.global.f32 	[%rd22], %f9;
$L__BB1_26:
	add.s32 	%r163, %r91, %r61;
	add.s32 	%r198, %r163, %r61;
	shl.b32 	%r164, %r61, 4;
	add.s32 	%r196, %r196, %r164;
	shl.b32 	%r165, %r61, 2;
	add.s32 	%r195, %r195, %r165;
	add.s32 	%r194, %r194, %r70;
	add.s32 	%r193, %r193, %r165;
	add.s32 	%r192, %r192, %r70;
	add.s32 	%r191, %r191, %r165;
	add.s32 	%r190, %r190, %r70;
	add.s32 	%r189, %r189, %r70;
	add.s32 	%r188, %r188, %r165;
	add.s32 	%r187, %r187, 4;
	setp.ne.s32 	%p33, %r187, 0;
	@%p33 bra 	$L__BB1_18;
$L__BB1_27:
	setp.eq.s32 	%p34, %r63, 0;
	@%p34 bra 	$L__BB1_32;
	add.s32 	%r166, %r5, %r198;
	shl.b32 	%r167, %r166, 2;
	mad.lo.s32 	%r168, %r2, 132, %r167;
	mov.u32 	%r169, _ZZ14fast_transposePfS_iiE4tile;
	add.s32 	%r202, %r169, %r168;
	shl.b32 	%r105, %r61, 2;
	add.s32 	%r200, %r166, %r1;
	mad.lo.s32 	%r170, %r119, %r200, %r2;
	add.s32 	%r201, %r170, %r4;
	mul.lo.s32 	%r108, %r61, %r119;
	neg.s32 	%r199, %r63;
$L__BB1_29:
	.pragma "nounroll";
	setp.ge.s32 	%p35, %r6, %r119;
	setp.ge.s32 	%p36, %r200, %r118;
	or.pred  	%p37, %p35, %p36;
	@%p37 bra 	$L__BB1_31;
	ld.shared.f32 	%f10, [%r202];
	mul.wide.s32 	%rd23, %r201, 4;
	add.s64 	%rd24, %rd2, %rd23;
	st.global.f32 	[%rd24], %f10;
$L__BB1_31:
	add.s32 	%r202, %r202, %r105;
	add.s32 	%r201, %r201, %r108;
	add.s32 	%r200, %r200, %r61;
	add.s32 	%r199, %r199, 1;
	setp.ne.s32 	%p38, %r199, 0;
	@%p38 bra 	$L__BB1_29;
$L__BB1_32:
	ret;

}


// ===== COMPILED SASS (sm_100) =====

	.target	sm_100

	.elftype	@"ET_EXEC"


//--------------------- .note.nv.tkinfo           --------------------------
	.section	.note.nv.tkinfo,"",@"SHT_NOTE"
	.sectionflags	@"SHF_NOTE_NV_TKINFO"
	.tkinfo
        /*0018*/ 	.word	0x00000002
        /*0030*/ 	.string	""
        /*0030*/ 	.string	"ptxas"
        /*0030*/ 	.string	"Cuda compilation tools, release 13.0, V13.0.88"
        /*0030*/ 	.string	"Build cuda_13.0.r13.0/compiler.36424714_0"
        /*0030*/ 	.string	"-arch sm_100 -m 64 "



//--------------------- .note.nv.cuinfo           --------------------------
	.section	.note.nv.cuinfo,"",@"SHT_NOTE"
	.sectionflags	@"SHF_NOTE_NV_CUINFO"
        /*0018*/ 	.short	0x0002
        /*001a*/ 	.short	0x0064
        /*001c*/ 	.short	0x0082
	.zero		2


//--------------------- .nv.info                  --------------------------
	.section	.nv.info,"",@"SHT_CUDA_INFO"
	.align	4


	//----- nvinfo : EIATTR_REGCOUNT
	.align		4
        /*0000*/ 	.byte	0x04, 0x2f
        /*0002*/ 	.short	(.L_1 - .L_0)
	.align		4
.L_0:
        /*0004*/ 	.word	index@(_Z15basic_transposePfS_ii)
        /*0008*/ 	.word	0x0000000a


	//----- nvinfo : EIATTR_FRAME_SIZE
	.align		4
.L_1:
        /*000c*/ 	.byte	0x04, 0x11
        /*000e*/ 	.short	(.L_3 - .L_2)
	.align		4
.L_2:
        /*0010*/ 	.word	index@(_Z15basic_transposePfS_ii)
        /*0014*/ 	.word	0x00000000


	//----- nvinfo : EIATTR_REGCOUNT
	.align		4
.L_3:
        /*0018*/ 	.byte	0x04, 0x2f
        /*001a*/ 	.short	(.L_5 - .L_4)
	.align		4
.L_4:
        /*001c*/ 	.word	index@(_Z14fast_transposePfS_ii)
        /*0020*/ 	.word	0x00000020


	//----- nvinfo : EIATTR_FRAME_SIZE
	.align		4
.L_5:
        /*0024*/ 	.byte	0x04, 0x11
        /*0026*/ 	.short	(.L_7 - .L_6)
	.align		4
.L_6:
        /*0028*/ 	.word	index@($__internal_0_$__cuda_sm20_div_u16)
        /*002c*/ 	.word	0x00000000


	//----- nvinfo : EIATTR_FRAME_SIZE
	.align		4
.L_7:
        /*0030*/ 	.byte	0x04, 0x11
        /*0032*/ 	.short	(.L_9 - .L_8)
	.align		4
.L_8:
        /*0034*/ 	.word	index@(_Z14fast_transposePfS_ii)
        /*0038*/ 	.word	0x00000000


	//----- nvinfo : EIATTR_MIN_STACK_SIZE
	.align		4
.L_9:
        /*003c*/ 	.byte	0x04, 0x12
        /*003e*/ 	.short	(.L_11 - .L_10)
	.align		4
.L_10:
        /*0040*/ 	.word	index@(_Z14fast_transposePfS_ii)
        /*0044*/ 	.word	0x00000000


	//----- nvinfo : EIATTR_MIN_STACK_SIZE
	.align		4
.L_11:
        /*0048*/ 	.byte	0x04, 0x12
        /*004a*/ 	.short	(.L_13 - .L_12)
	.align		4
.L_12:
        /*004c*/ 	.word	index@(_Z15basic_transposePfS_ii)
        /*0050*/ 	.word	0x00000000
.L_13:


//--------------------- .nv.compat                --------------------------
	.section	.nv.compat,"",@"SHT_CUDA_COMPAT_INFO"
	.align	4
        /*0000*/ 	.byte	0x02, 0x09, 0x00, 0x00, 0x02, 0x02, 0x01, 0x00, 0x02, 0x05, 0x05, 0x00, 0x03, 0x07, 0x01, 0x01
        /*0010*/ 	.byte	0x02, 0x03, 0x00, 0x00, 0x02, 0x06, 0x01, 0x00, 0x04, 0x0b, 0x08, 0x00, 0x01, 0x00, 0x00, 0x00
        /*0020*/ 	.byte	0x00, 0x00, 0x00, 0x00


//--------------------- .nv.info._Z14fast_transposePfS_ii --------------------------
	.section	.nv.info._Z14fast_transposePfS_ii,"",@"SHT_CUDA_INFO"
	.sectionflags	@""
	.align	4


	//----- nvinfo : EIATTR_CUDA_API_VERSION
	.align		4
        /*0000*/ 	.byte	0x04, 0x37
        /*0002*/ 	.short	(.L_15 - .L_14)
.L_14:
        /*0004*/ 	.word	0x00000082


	//----- nvinfo : EIATTR_KPARAM_INFO
	.align		4
.L_15:
        /*0008*/ 	.byte	0x04, 0x17
        /*000a*/ 	.short	(.L_17 - .L_16)
.L_16:
        /*000c*/ 	.word	0x00000000
        /*0010*/ 	.short	0x0003
        /*0012*/ 	.short	0x0014
        /*0014*/ 	.byte	0x00, 0xf0, 0x11, 0x00


	//----- nvinfo : EIATTR_KPARAM_INFO
	.align		4
.L_17:
        /*0018*/ 	.byte	0x04, 0x17
        /*001a*/ 	.short	(.L_19 - .L_18)
.L_18:
        /*001c*/ 	.word	0x00000000
        /*0020*/ 	.short	0x0002
        /*0022*/ 	.short	0x0010
        /*0024*/ 	.byte	0x00, 0xf0, 0x11, 0x00


	//----- nvinfo : EIATTR_KPARAM_INFO
	.align		4
.L_19:
        /*0028*/ 	.byte	0x04, 0x17
        /*002a*/ 	.short	(.L_21 - .L_20)
.L_20:
        /*002c*/ 	.word	0x00000000
        /*0030*/ 	.short	0x0001
        /*0032*/ 	.short	0x0008
        /*0034*/ 	.byte	0x00, 0xf5, 0x21, 0x00


	//----- nvinfo : EIATTR_KPARAM_INFO
	.align		4
.L_21:
        /*0038*/ 	.byte	0x04, 0x17
        /*003a*/ 	.short	(.L_23 - .L_22)
.L_22:
        /*003c*/ 	.word	0x00000000
        /*0040*/ 	.short	0x0000
        /*0042*/ 	.short	0x0000
        /*0044*/ 	.byte	0x00, 0xf5, 0x21, 0x00


	//----- nvinfo : EIATTR_SPARSE_MMA_MASK
	.align		4
.L_23:
        /*0048*/ 	.byte	0x03, 0x50
        /*004a*/ 	.short	0x0000


	//----- nvinfo : EIATTR_MAXREG_COUNT
	.align		4
        /*004c*/ 	.byte	0x03, 0x1b
        /*004e*/ 	.short	0x00ff


	//----- nvinfo : EIATTR_NUM_BARRIERS
	.align		4
        /*0050*/ 	.byte	0x02, 0x4c
        /*0052*/ 	.byte	0x01
	.zero		1


	//----- nvinfo : EIATTR_MERCURY_ISA_VERSION
	.align		4
        /*0054*/ 	.byte	0x03, 0x5f
        /*0056*/ 	.short	0x0101


	//----- nvinfo : EIATTR_VRC_CTA_INIT_COUNT
	.align		4
        /*0058*/ 	.byte	0x02, 0x4a
	.zero		1
	.zero		1


	//----- nvinfo : EIATTR_EXIT_INSTR_OFFSETS
	.align		4
        /*005c*/ 	.byte	0x04, 0x1c
        /*005e*/ 	.short	(.L_25 - .L_24)


	//   ....[0]....
.L_24:
        /*0060*/ 	.word	0x00000b90


	//   ....[1]....
        /*0064*/ 	.word	0x00000d20


	//----- nvinfo : EIATTR_CRS_STACK_SIZE
	.align		4
.L_25:
        /*0068*/ 	.byte	0x04, 0x1e
        /*006a*/ 	.short	(.L_27 - .L_26)
.L_26:
        /*006c*/ 	.word	0x00000000


	//----- nvinfo : EIATTR_CBANK_PARAM_SIZE
	.align		4
.L_27:
        /*0070*/ 	.byte	0x03, 0x19
        /*0072*/ 	.short	0x0018


	//----- nvinfo : EIATTR_PARAM_CBANK
	.align		4
        /*0074*/ 	.byte	0x04, 0x0a
        /*0076*/ 	.short	(.L_29 - .L_28)
	.align		4
.L_28:
        /*0078*/ 	.word	index@(.nv.constant0._Z14fast_transposePfS_ii)
        /*007c*/ 	.short	0x0380
        /*007e*/ 	.short	0x0018


	//----- nvinfo : EIATTR_SW_WAR
	.align		4
.L_29:
        /*0080*/ 	.byte	0x04, 0x36
        /*0082*/ 	.short	(.L_31 - .L_30)
.L_30:
        /*0084*/ 	.word	0x00000008
.L_31:


//--------------------- .nv.info._Z15basic_transposePfS_ii --------------------------
	.section	.nv.info._Z15basic_transposePfS_ii,"",@"SHT_CUDA_INFO"
	.sectionflags	@""
	.align	4


	//----- nvinfo : EIATTR_CUDA_API_VERSION
	.align		4
        /*0000*/ 	.byte	0x04, 0x37
        /*0002*/ 	.short	(.L_33 - .L_32)
.L_32:
        /*0004*/ 	.word	0x00000082


	//----- nvinfo : EIATTR_KPARAM_INFO
	.align		4
.L_33:
        /*0008*/ 	.byte	0x04, 0x17
        /*000a*/ 	.short	(.L_35 - .L_34)
.L_34:
        /*000c*/ 	.word	0x00000000
        /*0010*/ 	.short	0x0003
        /*0012*/ 	.short	0x0014
        /*0014*/ 	.byte	0x00, 0xf0, 0x11, 0x00


	//----- nvinfo : EIATTR_KPARAM_INFO
	.align		4
.L_35:
        /*0018*/ 	.byte	0x04, 0x17
        /*001a*/ 	.short	(.L_37 - .L_36)
.L_36:
        /*001c*/ 	.word	0x00000000
        /*0020*/ 	.short	0x0002
        /*0022*/ 	.short	0x0010
        /*0024*/ 	.byte	0x00, 0xf0, 0x11, 0x00


	//----- nvinfo : EIATTR_KPARAM_INFO
	.align		4
.L_37:
        /*0028*/ 	.byte	0x04, 0x17
        /*002a*/ 	.short	(.L_39 - .L_38)
.L_38:
        /*002c*/ 	.word	0x00000000
        /*0030*/ 	.short	0x0001
        /*0032*/ 	.short	0x0008
        /*0034*/ 	.byte	0x00, 0xf5, 0x21, 0x00


	//----- nvinfo : EIATTR_KPARAM_INFO
	.align		4
.L_39:
        /*0038*/ 	.byte	0x04, 0x17
        /*003a*/ 	.short	(.L_41 - .L_40)
.L_40:
        /*003c*/ 	.word	0x00000000
        /*0040*/ 	.short	0x0000
        /*0042*/ 	.short	0x0000
        /*0044*/ 	.byte	0x00, 0xf5, 0x21, 0x00


	//----- nvinfo : EIATTR_SPARSE_MMA_MASK
	.align		4
.L_41:
        /*0048*/ 	.byte	0x03, 0x50
        /*004a*/ 	.short	0x0000


	//----- nvinfo : EIATTR_MAXREG_COUNT
	.align		4
        /*004c*/ 	.byte	0x03, 0x1b
        /*004e*/ 	.short	0x00ff


	//----- nvinfo : EIATTR_MERCURY_ISA_VERSION
	.align		4
        /*0050*/ 	.byte	0x03, 0x5f
        /*0052*/ 	.short	0x0101


	//----- nvinfo : EIATTR_VRC_CTA_INIT_COUNT
	.align		4
        /*0054*/ 	.byte	0x02, 0x4a
	.zero		1
	.zero		1


	//----- nvinfo : EIATTR_EXIT_INSTR_OFFSETS
	.align		4
        /*0058*/ 	.byte	0x04, 0x1c
        /*005a*/ 	.short	(.L_43 - .L_42)


	//   ....[0]....
.L_42:
        /*005c*/ 	.word	0x000000c0


	//   ....[1]....
        /*0060*/ 	.word	0x00000160


	//----- nvinfo : EIATTR_CBANK_PARAM_SIZE
	.align		4
.L_43:
        /*0064*/ 	.byte	0x03, 0x19
        /*0066*/ 	.short	0x0018


	//----- nvinfo : EIATTR_PARAM_CBANK
	.align		4
        /*0068*/ 	.byte	0x04, 0x0a
        /*006a*/ 	.short	(.L_45 - .L_44)
	.align		4
.L_44:
        /*006c*/ 	.word	index@(.nv.constant0._Z15basic_transposePfS_ii)
        /*0070*/ 	.short	0x0380
        /*0072*/ 	.short	0x0018


	//----- nvinfo : EIATTR_SW_WAR
	.align		4
.L_45:
        /*0074*/ 	.byte	0x04, 0x36
        /*0076*/ 	.short	(.L_47 - .L_46)
.L_46:
        /*0078*/ 	.word	0x00000008
.L_47:


//--------------------- .nv.callgraph             --------------------------
	.section	.nv.callgraph,"",@"SHT_CUDA_CALLGRAPH"
	.align	4
	.sectionentsize	8
	.align		4
        /*0000*/ 	.word	0x00000000
	.align		4
        /*0004*/ 	.word	0xffffffff
	.align		4
        /*0008*/ 	.word	0x00000000
	.align		4
        /*000c*/ 	.word	0xfffffffe
	.align		4
        /*0010*/ 	.word	0x00000000
	.align		4
        /*0014*/ 	.word	0xfffffffd
	.align		4
        /*0018*/ 	.word	0x00000000
	.align		4
        /*001c*/ 	.word	0xfffffffc


//--------------------- .text._Z14fast_transposePfS_ii --------------------------
	.section	.text._Z14fast_transposePfS_ii,"ax",@progbits
	.align	128
        .global         _Z14fast_transposePfS_ii
        .type           _Z14fast_transposePfS_ii,@function
        .size           _Z14fast_transposePfS_ii,(.L_x_9 - _Z14fast_transposePfS_ii)
        .other          _Z14fast_transposePfS_ii,@"STO_CUDA_ENTRY STV_DEFAULT"
_Z14fast_transposePfS_ii:
.text._Z14fast_transposePfS_ii:
[----:B------:R-:W-:Y:S01]  /*0000*/  LDC R1, c[0x0][0x37c] ;  /* 0x0000df00ff017b82 */ /* 0x000fe20000000800 */
[----:B------:R-:W0:Y:S07]  /*0010*/  S2R R0, SR_CTAID.X ;  /* 0x0000000000007919 */ /* 0x000e2e0000002500 */
[----:B------:R-:W1:Y:S01]  /*0020*/  S2UR UR5, SR_CgaCtaId ;  /* 0x00000000000579c3 */ /* 0x000e620000008800 */
[----:B------:R-:W-:Y:S01]  /*0030*/  UMOV UR4, 0x400 ;  /* 0x0000040000047882 */ /* 0x000fe20000000000 */
[----:B------:R-:W-:Y:S01]  /*0040*/  UMOV UR8, 0x1f ;  /* 0x0000001f00087882 */ /* 0x000fe20000000000 */
[----:B------:R-:W0:Y:S01]  /*0050*/  S2R R3, SR_TID.X ;  /* 0x0000000000037919 */ /* 0x000e220000002100 */
[----:B------:R-:W2:Y:S04]  /*0060*/  S2R R2, SR_CTAID.Y ;  /* 0x0000000000027919 */ /* 0x000ea80000002600 */
[----:B------:R-:W3:Y:S01]  /*0070*/  LDC R8, c[0x0][0x364] ;  /* 0x0000d900ff087b82 */ /* 0x000ee20000000800 */
[----:B-1----:R-:W-:Y:S01]  /*0080*/  ULEA UR4, UR5, UR4, 0x18 ;  /* 0x0000000405047291 */ /* 0x002fe2000f8ec0ff */
[----:B---3--:R-:W-:Y:S01]  /*0090*/  LOP3.LUT R13, R8, 0xffff, RZ, 0xc0, !PT ;  /* 0x0000ffff080d7812 */ /* 0x008fe200078ec0ff */
[----:B0-----:R-:W-:-:S04]  /*00a0*/  IMAD R7, R0, 0x20, R3 ;  /* 0x0000002000077824 */ /* 0x001fc800078e0203 */
[----:B------:R-:W-:Y:S01]  /*00b0*/  LEA R10, R3, UR4, 0x2 ;  /* 0x00000004030a7c11 */ /* 0x000fe2000f8e10ff */
[----:B--2---:R-:W-:Y:S01]  /*00c0*/  IMAD R4, R2, 0x20, R3 ;  /* 0x0000002002047824 */ /* 0x004fe200078e0203 */
[----:B------:R-:W-:-:S07]  /*00d0*/  MOV R15, 0xf0 ;  /* 0x000000f0000f7802 */ /* 0x000fce0000000f00 */
[----:B------:R-:W-:Y:S05]  /*00e0*/  CALL.REL.NOINC `($__internal_0_$__cuda_sm20_div_u16) ;  /* 0x0000000c00107944 */ /* 0x000fea0003c00000 */
[----:B------:R-:W0:Y:S01]  /*00f0*/  S2R R5, SR_TID.Y ;  /* 0x0000000000057919 */ /* 0x000e220000002200 */
[----:B------:R-:W-:Y:S01]  /*0100*/  ISETP.GT.U32.AND P0, PT, R8, 0xa, PT ;  /* 0x0000000a0800780c */ /* 0x000fe20003f04070 */
[----:B------:R-:W1:Y:S01]  /*0110*/  LDCU.64 UR6, c[0x0][0x358] ;  /* 0x00006b00ff0677ac */ /* 0x000e620008000a00 */
[----:B------:R-:W-:Y:S01]  /*0120*/  IADD3 R9, PT, PT, R14, 0x1, RZ ;  /* 0x000000010e097810 */ /* 0x000fe20007ffe0ff */
[----:B------:R-:W-:-:S03]  /*0130*/  IMAD.MOV.U32 R11, RZ, RZ, RZ ;  /* 0x000000ffff0b7224 */ /* 0x000fc600078e00ff */
[----:B------:R-:W-:-:S07]  /*0140*/  LOP3.LUT R9, R9, 0xffff, RZ, 0xc0, !PT ;  /* 0x0000ffff09097812 */ /* 0x000fce00078ec0ff */
[----:B------:R-:W-:Y:S05]  /*0150*/  @P0 BRA `(.L_x_0) ;  /* 0x0000000000f80947 */ /* 0x000fea0003800000 */
[----:B------:R-:W2:Y:S01]  /*0160*/  LDCU UR4, c[0x0][0x390] ;  /* 0x00007200ff0477ac */ /* 0x000ea20008000800 */
[----:B0-----:R-:W-:Y:S01]  /*0170*/  IMAD R23, R2, 0x20, R5 ;  /* 0x0000002002177824 */ /* 0x001fe200078e0205 */
[----:B------:R-:W-:Y:S01]  /*0180*/  LOP3.LUT R18, R9, 0x3c, RZ, 0xc0, !PT ;  /* 0x0000003c09127812 */ /* 0x000fe200078ec0ff */
[----:B------:R-:W-:Y:S02]  /*0190*/  HFMA2 R11, -RZ, RZ, 0, 0 ;  /* 0x00000000ff0b7431 */ /* 0x000fe400000001ff */
[----:B------:R-:W-:Y:S01]  /*01a0*/  IMAD R19, R5, 0x84, RZ ;  /* 0x0000008405137824 */ /* 0x000fe200078e02ff */
[----:B------:R-:W0:Y:S01]  /*01b0*/  LDCU UR5, c[0x0][0x394] ;  /* 0x00007280ff0577ac */ /* 0x000e220008000800 */
[----:B------:R-:W-:Y:S01]  /*01c0*/  IADD3 R6, PT, PT, R23, R8, RZ ;  /* 0x0000000817067210 */ /* 0x000fe20007ffe0ff */
[C-C-:B------:R-:W-:Y:S02]  /*01d0*/  IMAD R21, R8.reuse, 0x3, R23.reuse ;  /* 0x0000000308157824 */ /* 0x140fe400078e0217 */
[----:B------:R-:W-:-:S02]  /*01e0*/  IMAD R20, R8, 0x2, R23 ;  /* 0x0000000208147824 */ /* 0x000fc400078e0217 */
[----:B------:R-:W-:Y:S02]  /*01f0*/  IMAD.MOV.U32 R13, RZ, RZ, R10 ;  /* 0x000000ffff0d7224 */ /* 0x000fe400078e000a */
[----:B------:R-:W-:Y:S02]  /*0200*/  IMAD.MOV R18, RZ, RZ, -R18 ;  /* 0x000000ffff127224 */ /* 0x000fe400078e0a12 */
[--C-:B--2---:R-:W-:Y:S01]  /*0210*/  IMAD R15, R6, UR4, R3.reuse ;  /* 0x00000004060f7c24 */ /* 0x104fe2000f8e0203 */
[----:B------:R-:W-:Y:S01]  /*0220*/  ISETP.GE.AND P0, PT, R7, UR4, PT ;  /* 0x0000000407007c0c */ /* 0x000fe2000bf06270 */
[--C-:B------:R-:W-:Y:S02]  /*0230*/  IMAD R27, R21, UR4, R3.reuse ;  /* 0x00000004151b7c24 */ /* 0x100fe4000f8e0203 */
[--C-:B------:R-:W-:Y:S01]  /*0240*/  IMAD R29, R23, UR4, R3.reuse ;  /* 0x00000004171d7c24 */ /* 0x100fe2000f8e0203 */
[----:B------:R-:W-:Y:S01]  /*0250*/  LEA R22, R0, R15, 0x5 ;  /* 0x0000000f00167211 */ /* 0x000fe200078e28ff */
[----:B------:R-:W-:Y:S01]  /*0260*/  IMAD R17, R20, UR4, R3 ;  /* 0x0000000414117c24 */ /* 0x000fe2000f8e0203 */
[----:B------:R-:W-:Y:S01]  /*0270*/  LEA R26, R0, R27, 0x5 ;  /* 0x0000001b001a7211 */ /* 0x000fe200078e28ff */
[----:B------:R-:W-:-:S02]  /*0280*/  IMAD R25, R8, UR4, RZ ;  /* 0x0000000408197c24 */ /* 0x000fc4000f8e02ff */
[C---:B------:R-:W-:Y:S02]  /*0290*/  IMAD R12, R0.reuse, 0x20, R29 ;  /* 0x00000020000c7824 */ /* 0x040fe400078e021d */
[----:B0-----:R-:W-:-:S07]  /*02a0*/  IMAD R24, R0, 0x20, R17 ;  /* 0x0000002000187824 */ /* 0x001fce00078e0211 */
.L_x_1:
[----:B------:R-:W-:Y:S02]  /*02b0*/  ISETP.GE.OR P1, PT, R23, UR5, P0 ;  /* 0x0000000517007c0c */ /* 0x000fe40008726670 */
[----:B------:R-:W-:-:S11]  /*02c0*/  ISETP.GE.OR P2, PT, R6, UR5, P0 ;  /* 0x0000000506007c0c */ /* 0x000fd60008746670 */
[----:B---3--:R-:W0:Y:S08]  /*02d0*/  @!P1 LDC.64 R16, c[0x0][0x380] ;  /* 0x0000e000ff109b82 */ /* 0x008e300000000a00 */
[----:B------:R-:W2:Y:S01]  /*02e0*/  @!P2 LDC.64 R14, c[0x0][0x380] ;  /* 0x0000e000ff0eab82 */ /* 0x000ea20000000a00 */
[----:B0-----:R-:W-:-:S06]  /*02f0*/  @!P1 IMAD.WIDE R28, R12, 0x4, R16 ;  /* 0x000000040c1c9825 */ /* 0x001fcc00078e0210 */
[----:B-1----:R-:W3:Y:S01]  /*0300*/  @!P1 LDG.E R28, desc[UR6][R28.64] ;  /* 0x000000061c1c9981 */ /* 0x002ee2000c1e1900 */
[----:B--2---:R-:W-:-:S05]  /*0310*/  @!P2 IMAD.WIDE R16, R22, 0x4, R14 ;  /* 0x000000041610a825 */ /* 0x004fca00078e020e */
[----:B------:R0:W2:Y:S01]  /*0320*/  @!P2 LDG.E R29, desc[UR6][R16.64] ;  /* 0x00000006101da981 */ /* 0x0000a2000c1e1900 */
[----:B------:R-:W-:Y:S01]  /*0330*/  ISETP.GE.OR P3, PT, R20, UR5, P0 ;  /* 0x0000000514007c0c */ /* 0x000fe20008766670 */
[----:B------:R-:W-:Y:S01]  /*0340*/  @!P2 IMAD.IADD R14, R8, 0x1, R5 ;  /* 0x00000001080ea824 */ /* 0x000fe200078e0205 */
[----:B------:R-:W-:Y:S02]  /*0350*/  ISETP.GE.OR P4, PT, R21, UR5, P0 ;  /* 0x0000000515007c0c */ /* 0x000fe40008786670 */
[----:B------:R-:W-:Y:S01]  /*0360*/  @!P1 IADD3 R27, PT, PT, R19, R13, RZ ;  /* 0x0000000d131b9210 */ /* 0x000fe20007ffe0ff */
[----:B------:R-:W-:-:S10]  /*0370*/  @!P2 IMAD R15, R14, 0x84, R13 ;  /* 0x000000840e0fa824 */ /* 0x000fd400078e020d */
[----:B0-----:R-:W0:Y:S02]  /*0380*/  @!P4 LDC.64 R16, c[0x0][0x380] ;  /* 0x0000e000ff10cb82 */ /* 0x001e240000000a00 */
[----:B0-----:R-:W-:Y:S01]  /*0390*/  @!P4 IMAD.WIDE R16, R26, 0x4, R16 ;  /* 0x000000041a10c825 */ /* 0x001fe200078e0210 */
[----:B---3--:R0:W-:Y:S04]  /*03a0*/  @!P1 STS [R27], R28 ;  /* 0x0000001c1b009388 */ /* 0x0081e80000000800 */
[----:B--2---:R1:W-:Y:S04]  /*03b0*/  @!P2 STS [R15], R29 ;  /* 0x0000001d0f00a388 */ /* 0x0043e80000000800 */
[----:B0-----:R0:W2:Y:S01]  /*03c0*/  @!P4 LDG.E R27, desc[UR6][R16.64] ;  /* 0x00000006101bc981 */ /* 0x0010a2000c1e1900 */
[----:B-1----:R-:W1:Y:S02]  /*03d0*/  @!P3 LDC.64 R14, c[0x0][0x380] ;  /* 0x0000e000ff0ebb82 */ /* 0x002e640000000a00 */
[----:B-1----:R-:W-:-:S06]  /*03e0*/  @!P3 IMAD.WIDE R14, R24, 0x4, R14 ;  /* 0x00000004180eb825 */ /* 0x002fcc00078e020e */
[----:B------:R-:W3:Y:S01]  /*03f0*/  @!P3 LDG.E R14, desc[UR6][R14.64] ;  /* 0x000000060e0eb981 */ /* 0x000ee2000c1e1900 */
[C-C-:B0-----:R-:W-:Y:S02]  /*0400*/  @!P3 IMAD R16, R8.reuse, 0x108, R19.reuse ;  /* 0x000001080810b824 */ /* 0x141fe400078e0213 */
[----:B------:R-:W-:Y:S02]  /*0410*/  @!P4 IMAD R28, R8, 0x18c, R19 ;  /* 0x0000018c081cc824 */ /* 0x000fe400078e0213 */
[----:B------:R-:W-:-:S03]  /*0420*/  @!P3 IMAD.IADD R17, R16, 0x1, R13 ;  /* 0x000000011011b824 */ /* 0x000fc600078e020d */
[----:B------:R-:W-:Y:S01]  /*0430*/  @!P4 IADD3 R28, PT, PT, R28, R13, RZ ;  /* 0x0000000d1c1cc210 */ /* 0x000fe20007ffe0ff */
[----:B------:R-:W-:-:S05]  /*0440*/  VIADD R18, R18, 0x4 ;  /* 0x0000000412127836 */ /* 0x000fca0000000000 */
[----:B------:R-:W-:Y:S02]  /*0450*/  ISETP.NE.AND P1, PT, R18, RZ, PT ;  /* 0x000000ff1200720c */ /* 0x000fe40003f25270 */
[C---:B------:R-:W-:Y:S01]  /*0460*/  IADD3 R11, PT, PT, R8.reuse, R11, R8 ;  /* 0x0000000b080b7210 */ /* 0x040fe20007ffe008 */
[C---:B------:R-:W-:Y:S01]  /*0470*/  IMAD R20, R8.reuse, 0x4, R20 ;  /* 0x0000000408147824 */ /* 0x040fe200078e0214 */
[C---:B------:R-:W-:Y:S01]  /*0480*/  LEA R6, R8.reuse, R6, 0x2 ;  /* 0x0000000608067211 */ /* 0x040fe200078e10ff */
[C---:B------:R-:W-:Y:S01]  /*0490*/  IMAD R23, R8.reuse, 0x4, R23 ;  /* 0x0000000408177824 */ /* 0x040fe200078e0217 */
[C---:B------:R-:W-:Y:S01]  /*04a0*/  IADD3 R11, PT, PT, R8.reuse, R11, R8 ;  /* 0x0000000b080b7210 */ /* 0x040fe20007ffe008 */
[C---:B------:R-:W-:Y:S01]  /*04b0*/  IMAD R13, R8.reuse, 0x210, R13 ;  /* 0x00000210080d7824 */ /* 0x040fe200078e020d */
[----:B------:R-:W-:Y:S01]  /*04c0*/  LEA R21, R8, R21, 0x2 ;  /* 0x0000001508157211 */ /* 0x000fe200078e10ff */
[C---:B------:R-:W-:Y:S01]  /*04d0*/  IMAD R22, R25.reuse, 0x4, R22 ;  /* 0x0000000419167824 */ /* 0x040fe200078e0216 */
[C---:B------:R-:W-:Y:S01]  /*04e0*/  LEA R12, R25.reuse, R12, 0x2 ;  /* 0x0000000c190c7211 */ /* 0x040fe200078e10ff */
[C---:B------:R-:W-:Y:S01]  /*04f0*/  IMAD R26, R25.reuse, 0x4, R26 ;  /* 0x00000004191a7824 */ /* 0x040fe200078e021a */
[----:B------:R-:W-:Y:S01]  /*0500*/  LEA R24, R25, R24, 0x2 ;  /* 0x0000001819187211 */ /* 0x000fe200078e10ff */
[----:B---3--:R3:W-:Y:S04]  /*0510*/  @!P3 STS [R17], R14 ;  /* 0x0000000e1100b388 */ /* 0x0087e80000000800 */
[----:B--2---:R3:W-:Y:S01]  /*0520*/  @!P4 STS [R28], R27 ;  /* 0x0000001b1c00c388 */ /* 0x0047e20000000800 */
[----:B------:R-:W-:Y:S05]  /*0530*/  @P1 BRA `(.L_x_1) ;  /* 0xfffffffc005c1947 */ /* 0x000fea000383ffff */
.L_x_0:
[----:B------:R-:W2:Y:S01]  /*0540*/  LDC R6, c[0x0][0x360] ;  /* 0x0000d800ff067b82 */ /* 0x000ea20000000800 */
[----:B------:R-:W-:-:S04]  /*0550*/  LOP3.LUT R15, R9, 0x3, RZ, 0xc0, !PT ;  /* 0x00000003090f7812 */ /* 0x000fc800078ec0ff */
[----:B------:R-:W-:-:S13]  /*0560*/  ISETP.NE.AND P0, PT, R15, RZ, PT ;  /* 0x000000ff0f00720c */ /* 0x000fda0003f05270 */
[----:B------:R-:W-:Y:S05]  /*0570*/  @!P0 BRA `(.L_x_2) ;  /* 0x0000000000608947 */ /* 0x000fea0003800000 */
[----:B------:R-:W4:Y:S01]  /*0580*/  S2UR UR5, SR_CgaCtaId ;  /* 0x00000000000579c3 */ /* 0x000f220000008800 */
[----:B------:R-:W5:Y:S01]  /*0590*/  LDCU UR9, c[0x0][0x390] ;  /* 0x00007200ff0977ac */ /* 0x000f620008000800 */
[----:B0-----:R-:W-:Y:S02]  /*05a0*/  IADD3 R11, PT, PT, R11, R5, RZ ;  /* 0x000000050b0b7210 */ /* 0x001fe40007ffe0ff */
[----:B------:R-:W-:Y:S01]  /*05b0*/  IADD3 R15, PT, PT, -R15, RZ, RZ ;  /* 0x000000ff0f0f7210 */ /* 0x000fe20007ffe1ff */
[----:B------:R-:W-:Y:S01]  /*05c0*/  UMOV UR4, 0x400 ;  /* 0x0000040000047882 */ /* 0x000fe20000000000 */
[----:B------:R-:W0:Y:S01]  /*05d0*/  LDCU.64 UR10, c[0x0][0x390] ;  /* 0x00007200ff0a77ac */ /* 0x000e220008000a00 */
[----:B---3--:R-:W-:Y:S02]  /*05e0*/  IMAD R14, R2, 0x20, R11 ;  /* 0x00000020020e7824 */ /* 0x008fe400078e020b */
[--C-:B------:R-:W-:Y:S02]  /*05f0*/  IMAD R11, R11, 0x21, R3.reuse ;  /* 0x000000210b0b7824 */ /* 0x100fe400078e0203 */
[----:B-----5:R-:W-:-:S04]  /*0600*/  IMAD R9, R14, UR9, R3 ;  /* 0x000000090e097c24 */ /* 0x020fc8000f8e0203 */
[----:B------:R-:W-:Y:S01]  /*0610*/  IMAD R9, R0, 0x20, R9 ;  /* 0x0000002000097824 */ /* 0x000fe200078e0209 */
[----:B----4-:R-:W-:-:S06]  /*0620*/  ULEA UR4, UR5, UR4, 0x18 ;  /* 0x0000000405047291 */ /* 0x010fcc000f8ec0ff */
[----:B0-----:R-:W-:-:S07]  /*0630*/  LEA R11, R11, UR4, 0x2 ;  /* 0x000000040b0b7c11 */ /* 0x001fce000f8e10ff */
.L_x_3:
[----:B------:R-:W-:-:S04]  /*0640*/  ISETP.GE.AND P0, PT, R14, UR11, PT ;  /* 0x0000000b0e007c0c */ /* 0x000fc8000bf06270 */
[----:B------:R-:W-:-:S13]  /*0650*/  ISETP.GE.OR P0, PT, R7, UR10, P0 ;  /* 0x0000000a07007c0c */ /* 0x000fda0008706670 */
[----:B------:R-:W0:Y:S02]  /*0660*/  @!P0 LDC.64 R12, c[0x0][0x380] ;  /* 0x0000e000ff0c8b82 */ /* 0x000e240000000a00 */
[----:B0-----:R-:W-:-:S06]  /*0670*/  @!P0 IMAD.WIDE R12, R9, 0x4, R12 ;  /* 0x00000004090c8825 */ /* 0x001fcc00078e020c */
[----:B-1----:R-:W3:Y:S01]  /*0680*/  @!P0 LDG.E R12, desc[UR6][R12.64] ;  /* 0x000000060c0c8981 */ /* 0x002ee2000c1e1900 */
[----:B------:R-:W-:Y:S01]  /*0690*/  IADD3 R15, PT, PT, R15, 0x1, RZ ;  /* 0x000000010f0f7810 */ /* 0x000fe20007ffe0ff */
[C---:B------:R-:W-:Y:S02]  /*06a0*/  IMAD.IADD R14, R8.reuse, 0x1, R14 ;  /* 0x00000001080e7824 */ /* 0x040fe400078e020e */
[C---:B------:R-:W-:Y:S01]  /*06b0*/  IMAD R9, R8.reuse, UR10, R9 ;  /* 0x0000000a08097c24 */ /* 0x040fe2000f8e0209 */
[----:B---3--:R0:W-:Y:S01]  /*06c0*/  @!P0 STS [R11], R12 ;  /* 0x0000000c0b008388 */ /* 0x0081e20000000800 */
[----:B------:R-:W-:Y:S01]  /*06d0*/  ISETP.NE.AND P0, PT, R15, RZ, PT ;  /* 0x000000ff0f00720c */ /* 0x000fe20003f05270 */
[----:B0-----:R-:W-:-:S12]  /*06e0*/  IMAD R11, R8, 0x84, R11 ;  /* 0x00000084080b7824 */ /* 0x001fd800078e020b */
[----:B------:R-:W-:Y:S05]  /*06f0*/  @P0 BRA `(.L_x_3) ;  /* 0xfffffffc00d00947 */ /* 0x000fea000383ffff */
.L_x_2:
[----:B------:R-:W-:Y:S01]  /*0700*/  BAR.SYNC.DEFER_BLOCKING 0x0 ;  /* 0x0000000000007b1d */ /* 0x000fe20000010000 */
[----:B--2---:R-:W-:Y:S02]  /*0710*/  LOP3.LUT R13, R6, 0xffff, RZ, 0xc0, !PT ;  /* 0x0000ffff060d7812 */ /* 0x004fe400078ec0ff */
[----:B------:R-:W-:-:S07]  /*0720*/  MOV R15, 0x740 ;  /* 0x00000740000f7802 */ /* 0x000fce0000000f00 */
[----:B01-3--:R-:W-:Y:S05]  /*0730*/  CALL.REL.NOINC `($__internal_0_$__cuda_sm20_div_u16) ;  /* 0x00000004007c7944 */ /* 0x00bfea0003c00000 */
[----:B------:R-:W-:Y:S01]  /*0740*/  ISETP.GT.U32.AND P1, PT, R6, 0xa, PT ;  /* 0x0000000a0600780c */ /* 0x000fe20003f24070 */
[----:B------:R-:W-:Y:S01]  /*0750*/  IMAD.MOV.U32 R20, RZ, RZ, RZ ;  /* 0x000000ffff147224 */ /* 0x000fe200078e00ff */
[----:B------:R-:W-:-:S04]  /*0760*/  IADD3 R14, PT, PT, R14, 0x1, RZ ;  /* 0x000000010e0e7810 */ /* 0x000fc80007ffe0ff */
[----:B------:R-:W-:-:S04]  /*0770*/  LOP3.LUT R14, R14, 0xffff, RZ, 0xc0, !PT ;  /* 0x0000ffff0e0e7812 */ /* 0x000fc800078ec0ff */
[----:B------:R-:W-:-:S04]  /*0780*/  LOP3.LUT R7, R14, 0x3, RZ, 0xc0, !PT ;  /* 0x000000030e077812 */ /* 0x000fc800078ec0ff */
[----:B------:R-:W-:Y:S01]  /*0790*/  ISETP.NE.AND P0, PT, R7, RZ, PT ;  /* 0x000000ff0700720c */ /* 0x000fe20003f05270 */
[----:B------:R-:W-:-:S12]  /*07a0*/  @P1 BRA `(.L_x_4) ;  /* 0x0000000000f81947 */ /* 0x000fd80003800000 */
[----:B------:R-:W0:Y:S01]  /*07b0*/  LDCU UR4, c[0x0][0x394] ;  /* 0x00007280ff0477ac */ /* 0x000e220008000800 */
[----:B------:R-:W-:Y:S01]  /*07c0*/  IMAD.IADD R11, R6, 0x1, R5 ;  /* 0x00000001060b7824 */ /* 0x000fe200078e0205 */
[----:B------:R-:W-:Y:S01]  /*07d0*/  LEA R19, R0, R5, 0x5 ;  /* 0x0000000500137211 */ /* 0x000fe200078e28ff */
[----:B------:R-:W-:Y:S01]  /*07e0*/  IMAD.SHL.U32 R13, R5, 0x4, RZ ;  /* 0x00000004050d7824 */ /* 0x000fe200078e00ff */
[----:B------:R-:W-:Y:S01]  /*07f0*/  LOP3.LUT R12, R14, 0x3c, RZ, 0xc0, !PT ;  /* 0x0000003c0e0c7812 */ /* 0x000fe200078ec0ff */
[----:B------:R-:W1:Y:S01]  /*0800*/  LDCU UR5, c[0x0][0x390] ;  /* 0x00007200ff0577ac */ /* 0x000e620008000800 */
[----:B------:R-:W-:Y:S01]  /*0810*/  LEA R8, R0, R11, 0x5 ;  /* 0x0000000b00087211 */ /* 0x000fe200078e28ff */
[C-C-:B------:R-:W-:Y:S01]  /*0820*/  IMAD R17, R6.reuse, 0x3, R19.reuse ;  /* 0x0000000306117824 */ /* 0x140fe200078e0213 */
[----:B------:R-:W-:Y:S01]  /*0830*/  LEA R10, R3, R10, 0x7 ;  /* 0x0000000a030a7211 */ /* 0x000fe200078e38ff */
[C---:B------:R-:W-:Y:S01]  /*0840*/  IMAD R16, R6.reuse, 0x2, R19 ;  /* 0x0000000206107824 */ /* 0x040fe200078e0213 */
[----:B------:R-:W-:Y:S01]  /*0850*/  MOV R20, RZ ;  /* 0x000000ff00147202 */ /* 0x000fe20000000f00 */
[----:B------:R-:W-:Y:S01]  /*0860*/  IMAD.MOV R12, RZ, RZ, -R12 ;  /* 0x000000ffff0c7224 */ /* 0x000fe200078e0a0c */
[C---:B------:R-:W-:Y:S01]  /*0870*/  LEA R21, R6.reuse, R13, 0x3 ;  /* 0x0000000d06157211 */ /* 0x040fe200078e18ff */
[----:B------:R-:W-:-:S02]  /*0880*/  IMAD R23, R6, 0xc, R13 ;  /* 0x0000000c06177824 */ /* 0x000fc400078e020d */
[--C-:B0-----:R-:W-:Y:S01]  /*0890*/  IMAD R25, R8, UR4, R3.reuse ;  /* 0x0000000408197c24 */ /* 0x101fe2000f8e0203 */
[----:B------:R-:W-:Y:S01]  /*08a0*/  ISETP.GE.AND P1, PT, R4, UR4, PT ;  /* 0x0000000404007c0c */ /* 0x000fe2000bf26270 */
[--C-:B------:R-:W-:Y:S02]  /*08b0*/  IMAD R29, R17, UR4, R3.reuse ;  /* 0x00000004111d7c24 */ /* 0x100fe4000f8e0203 */
[--C-:B------:R-:W-:Y:S01]  /*08c0*/  IMAD R9, R19, UR4, R3.reuse ;  /* 0x0000000413097c24 */ /* 0x100fe2000f8e0203 */
[----:B------:R-:W-:Y:S01]  /*08d0*/  LEA R25, R2, R25, 0x5 ;  /* 0x0000001902197211 */ /* 0x000fe200078e28ff */
[----:B------:R-:W-:Y:S01]  /*08e0*/  IMAD R27, R16, UR4, R3 ;  /* 0x00000004101b7c24 */ /* 0x000fe2000f8e0203 */
[----:B------:R-:W-:Y:S01]  /*08f0*/  LEA R29, R2, R29, 0x5 ;  /* 0x0000001d021d7211 */ /* 0x000fe200078e28ff */
[----:B------:R-:W-:Y:S02]  /*0900*/  IMAD R18, R6, UR4, RZ ;  /* 0x0000000406127c24 */ /* 0x000fe4000f8e02ff */
[----:B------:R-:W-:-:S02]  /*0910*/  IMAD R9, R2, 0x20, R9 ;  /* 0x0000002002097824 */ /* 0x000fc400078e0209 */
[----:B-1----:R-:W-:-:S07]  /*0920*/  IMAD R27, R2, 0x20, R27 ;  /* 0x00000020021b7824 */ /* 0x002fce00078e021b */
.L_x_5:
[----:B------:R-:W-:Y:S01]  /*0930*/  ISETP.GE.OR P2, PT, R19, UR5, P1 ;  /* 0x0000000513007c0c */ /* 0x000fe20008f46670 */
[----:B------:R-:W-:Y:S01]  /*0940*/  VIADD R12, R12, 0x4 ;  /* 0x000000040c0c7836 */ /* 0x000fe20000000000 */
[----:B------:R-:W-:Y:S01]  /*0950*/  ISETP.GE.OR P3, PT, R8, UR5, P1 ;  /* 0x0000000508007c0c */ /* 0x000fe20008f66670 */
[C---:B------:R-:W-:Y:S01]  /*0960*/  IMAD R19, R6.reuse, 0x4, R19 ;  /* 0x0000000406137824 */ /* 0x040fe200078e0213 */
[C-C-:B------:R-:W-:Y:S02]  /*0970*/  IADD3 R20, PT, PT, R6.reuse, R20, R6.reuse ;  /* 0x0000001406147210 */ /* 0x140fe40007ffe006 */
[C---:B------:R-:W-:Y:S02]  /*0980*/  LEA R8, R6.reuse, R8, 0x2 ;  /* 0x0000000806087211 */ /* 0x040fe400078e10ff */
[----:B------:R-:W-:-:S05]  /*0990*/  IADD3 R20, PT, PT, R6, R20, R6 ;  /* 0x0000001406147210 */ /* 0x000fca0007ffe006 */
[----:B0-----:R-:W-:Y:S01]  /*09a0*/  @!P2 IMAD.IADD R22, R13, 0x1, R10 ;  /* 0x000000010d16a824 */ /* 0x001fe200078e020a */
[----:B------:R-:W0:Y:S01]  /*09b0*/  @!P2 LDC.64 R14, c[0x0][0x388] ;  /* 0x0000e200ff0eab82 */ /* 0x000e220000000a00 */
[----:B------:R-:W-:-:S04]  /*09c0*/  @!P3 LEA R24, R11, R10, 0x2 ;  /* 0x0000000a0b18b211 */ /* 0x000fc800078e10ff */
[----:B------:R-:W1:Y:S04]  /*09d0*/  @!P2 LDS R22, [R22] ;  /* 0x000000001616a984 */ /* 0x000e680000000800 */
[----:B------:R-:W2:Y:S01]  /*09e0*/  @!P3 LDS R24, [R24] ;  /* 0x000000001818b984 */ /* 0x000ea20000000800 */
[----:B0-----:R-:W-:-:S04]  /*09f0*/  @!P2 IMAD.WIDE R14, R9, 0x4, R14 ;  /* 0x00000004090ea825 */ /* 0x001fc800078e020e */
[----:B------:R-:W-:Y:S01]  /*0a00*/  IMAD R9, R18, 0x4, R9 ;  /* 0x0000000412097824 */ /* 0x000fe200078e0209 */
[----:B-1----:R0:W-:Y:S01]  /*0a10*/  @!P2 STG.E desc[UR6][R14.64], R22 ;  /* 0x000000160e00a986 */ /* 0x0021e2000c101906 */
[----:B------:R-:W-:Y:S01]  /*0a20*/  ISETP.GE.OR P2, PT, R16, UR5, P1 ;  /* 0x0000000510007c0c */ /* 0x000fe20008f46670 */
[----:B------:R-:W-:Y:S01]  /*0a30*/  IMAD R16, R6, 0x4, R16 ;  /* 0x0000000406107824 */ /* 0x000fe200078e0210 */
[----:B0-----:R-:W0:Y:S11]  /*0a40*/  @!P3 LDC.64 R14, c[0x0][0x388] ;  /* 0x0000e200ff0ebb82 */ /* 0x001e360000000a00 */
[----:B------:R-:W-:-:S06]  /*0a50*/  @!P2 IMAD.IADD R26, R21, 0x1, R10 ;  /* 0x00000001151aa824 */ /* 0x000fcc00078e020a */
[----:B------:R-:W1:Y:S01]  /*0a60*/  @!P2 LDS R26, [R26] ;  /* 0x000000001a1aa984 */ /* 0x000e620000000800 */
[----:B0-----:R-:W-:Y:S01]  /*0a70*/  @!P3 IMAD.WIDE R14, R25, 0x4, R14 ;  /* 0x00000004190eb825 */ /* 0x001fe200078e020e */
[----:B------:R-:W-:-:S04]  /*0a80*/  LEA R25, R18, R25, 0x2 ;  /* 0x0000001912197211 */ /* 0x000fc800078e10ff */
[----:B--2---:R0:W-:Y:S01]  /*0a90*/  @!P3 STG.E desc[UR6][R14.64], R24 ;  /* 0x000000180e00b986 */ /* 0x0041e2000c101906 */
[----:B------:R-:W-:Y:S02]  /*0aa0*/  ISETP.GE.OR P3, PT, R17, UR5, P1 ;  /* 0x0000000511007c0c */ /* 0x000fe40008f66670 */
[----:B------:R-:W-:Y:S01]  /*0ab0*/  LEA R17, R6, R17, 0x2 ;  /* 0x0000001106117211 */ /* 0x000fe200078e10ff */
[----:B0-----:R-:W0:Y:S10]  /*0ac0*/  @!P2 LDC.64 R14, c[0x0][0x388] ;  /* 0x0000e200ff0eab82 */ /* 0x001e340000000a00 */
[----:B------:R-:W-:-:S02]  /*0ad0*/  @!P3 IADD3 R22, PT, PT, R23, R10, RZ ;  /* 0x0000000a1716b210 */ /* 0x000fc40007ffe0ff */
[----:B------:R-:W-:-:S04]  /*0ae0*/  LEA R10, R6, R10, 0x4 ;  /* 0x0000000a060a7211 */ /* 0x000fc800078e20ff */
[----:B------:R-:W2:Y:S01]  /*0af0*/  @!P3 LDS R22, [R22] ;  /* 0x000000001616b984 */ /* 0x000ea20000000800 */
[----:B0-----:R-:W-:-:S04]  /*0b00*/  @!P2 IMAD.WIDE R14, R27, 0x4, R14 ;  /* 0x000000041b0ea825 */ /* 0x001fc800078e020e */
[----:B------:R-:W-:Y:S01]  /*0b10*/  IMAD R27, R18, 0x4, R27 ;  /* 0x00000004121b7824 */ /* 0x000fe200078e021b */
[----:B-1----:R0:W-:Y:S01]  /*0b20*/  @!P2 STG.E desc[UR6][R14.64], R26 ;  /* 0x0000001a0e00a986 */ /* 0x0021e2000c101906 */
[----:B------:R-:W-:Y:S01]  /*0b30*/  ISETP.NE.AND P2, PT, R12, RZ, PT ;  /* 0x000000ff0c00720c */ /* 0x000fe20003f45270 */
[----:B0-----:R-:W0:Y:S02]  /*0b40*/  @!P3 LDC.64 R14, c[0x0][0x388] ;  /* 0x0000e200ff0ebb82 */ /* 0x001e240000000a00 */
[----:B0-----:R-:W-:Y:S01]  /*0b50*/  @!P3 IMAD.WIDE R14, R29, 0x4, R14 ;  /* 0x000000041d0eb825 */ /* 0x001fe200078e020e */
[----:B------:R-:W-:-:S04]  /*0b60*/  LEA R29, R18, R29, 0x2 ;  /* 0x0000001d121d7211 */ /* 0x000fc800078e10ff */
[----:B--2---:R0:W-:Y:S05]  /*0b70*/  @!P3 STG.E desc[UR6][R14.64], R22 ;  /* 0x000000160e00b986 */ /* 0x0041ea000c101906 */
[----:B------:R-:W-:Y:S05]  /*0b80*/  @P2 BRA `(.L_x_5) ;  /* 0xfffffffc00682947 */ /* 0x000fea000383ffff */
.L_x_4:
[----:B------:R-:W-:Y:S05]  /*0b90*/  @!P0 EXIT ;  /* 0x000000000000894d */ /* 0x000fea0003800000 */
[----:B------:R-:W1:Y:S01]  /*0ba0*/  S2UR UR5, SR_CgaCtaId ;  /* 0x00000000000579c3 */ /* 0x000e620000008800 */
[----:B------:R-:W2:Y:S01]  /*0bb0*/  LDCU UR8, c[0x0][0x394] ;  /* 0x00007280ff0877ac */ /* 0x000ea20008000800 */
[----:B------:R-:W-:Y:S01]  /*0bc0*/  IMAD.IADD R5, R20, 0x1, R5 ;  /* 0x0000000114057824 */ /* 0x000fe200078e0205 */
[----:B------:R-:W-:Y:S01]  /*0bd0*/  IADD3 R7, PT, PT, -R7, RZ, RZ ;  /* 0x000000ff07077210 */ /* 0x000fe20007ffe1ff */
[----:B------:R-:W-:Y:S01]  /*0be0*/  UMOV UR4, 0x400 ;  /* 0x0000040000047882 */ /* 0x000fe20000000000 */
[----:B------:R-:W3:Y:S02]  /*0bf0*/  LDCU.64 UR10, c[0x0][0x390] ;  /* 0x00007200ff0a77ac */ /* 0x000ee40008000a00 */
[----:B------:R-:W-:Y:S01]  /*0c00*/  LEA R0, R0, R5, 0x5 ;  /* 0x0000000500007211 */ /* 0x000fe200078e28ff */
[----:B------:R-:W-:-:S04]  /*0c10*/  IMAD R5, R3, 0x21, R5 ;  /* 0x0000002103057824 */ /* 0x000fc800078e0205 */
[----:B--2---:R-:W-:-:S04]  /*0c20*/  IMAD R9, R0, UR8, R3 ;  /* 0x0000000800097c24 */ /* 0x004fc8000f8e0203 */
[----:B------:R-:W-:Y:S01]  /*0c30*/  IMAD R9, R2, 0x20, R9 ;  /* 0x0000002002097824 */ /* 0x000fe200078e0209 */
[----:B-1----:R-:W-:-:S06]  /*0c40*/  ULEA UR4, UR5, UR4, 0x18 ;  /* 0x0000000405047291 */ /* 0x002fcc000f8ec0ff */
[----:B---3--:R-:W-:-:S07]  /*0c50*/  LEA R5, R5, UR4, 0x2 ;  /* 0x0000000405057c11 */ /* 0x008fce000f8e10ff */
.L_x_6:
[----:B------:R-:W-:Y:S01]  /*0c60*/  ISETP.GE.AND P0, PT, R0, UR10, PT ;  /* 0x0000000a00007c0c */ /* 0x000fe2000bf06270 */
[----:B------:R-:W-:Y:S01]  /*0c70*/  VIADD R7, R7, 0x1 ;  /* 0x0000000107077836 */ /* 0x000fe20000000000 */
[----:B------:R-:W-:Y:S02]  /*0c80*/  IADD3 R0, PT, PT, R6, R0, RZ ;  /* 0x0000000006007210 */ /* 0x000fe40007ffe0ff */
[----:B------:R-:W-:-:S13]  /*0c90*/  ISETP.GE.OR P0, PT, R4, UR11, P0 ;  /* 0x0000000b04007c0c */ /* 0x000fda0008706670 */
[----:B------:R1:W2:Y:S01]  /*0ca0*/  @!P0 LDS R11, [R5] ;  /* 0x00000000050b8984 */ /* 0x0002a20000000800 */
[----:B------:R-:W3:Y:S01]  /*0cb0*/  @!P0 LDC.64 R2, c[0x0][0x388] ;  /* 0x0000e200ff028b82 */ /* 0x000ee20000000a00 */
[----:B-1----:R-:W-:Y:S02]  /*0cc0*/  IMAD R5, R6, 0x4, R5 ;  /* 0x0000000406057824 */ /* 0x002fe400078e0205 */
[----:B---3--:R-:W-:-:S04]  /*0cd0*/  @!P0 IMAD.WIDE R2, R9, 0x4, R2 ;  /* 0x0000000409028825 */ /* 0x008fc800078e0202 */
[----:B------:R-:W-:Y:S01]  /*0ce0*/  IMAD R9, R6, UR11, R9 ;  /* 0x0000000b06097c24 */ /* 0x000fe2000f8e0209 */
[----:B--2---:R1:W-:Y:S01]  /*0cf0*/  @!P0 STG.E desc[UR6][R2.64], R11 ;  /* 0x0000000b02008986 */ /* 0x0043e2000c101906 */
[----:B------:R-:W-:-:S13]  /*0d00*/  ISETP.NE.AND P0, PT, R7, RZ, PT ;  /* 0x000000ff0700720c */ /* 0x000fda0003f05270 */
[----:B-1----:R-:W-:Y:S05]  /*0d10*/  @P0 BRA `(.L_x_6) ;  /* 0xfffffffc00d00947 */ /* 0x002fea000383ffff */
[----:B------:R-:W-:Y:S05]  /*0d20*/  EXIT ;  /* 0x000000000000794d */ /* 0x000fea0003800000 */
        .weak           $__internal_0_$__cuda_sm20_div_u16
        .type           $__internal_0_$__cuda_sm20_div_u16,@function
        .size           $__internal_0_$__cuda_sm20_div_u16,(.L_x_9 - $__internal_0_$__cuda_sm20_div_u16)
$__internal_0_$__cuda_sm20_div_u16:
[----:B------:R-:W0:Y:S01]  /*0d30*/  I2F.U16 R9, R13 ;  /* 0x0000000d00097306 */ /* 0x000e220000101000 */
[----:B------:R-:W-:Y:S01]  /*0d40*/  HFMA2 R11, -RZ, RZ, 15, 0 ;  /* 0x4b800000ff0b7431 */ /* 0x000fe200000001ff */
[C---:B0-----:R-:W-:Y:S02]  /*0d50*/  FSETP.GEU.AND P1, PT, |R9|.reuse, 1.175494350822287508e-38, PT ;  /* 0x008000000900780b */ /* 0x041fe40003f2e200 */
[----:B------:R-:W-:Y:S02]  /*0d60*/  FSETP.GT.AND P0, PT, |R9|, 8.50705917302346158658e+37, PT ;  /* 0x7e8000000900780b */ /* 0x000fe40003f04200 */
[----:B------:R-:W-:-:S04]  /*0d70*/  FSEL R11, R11, 1, !P1 ;  /* 0x3f8000000b0b7808 */ /* 0x000fc80004800000 */
[----:B------:R-:W-:Y:S02]  /*0d80*/  FSEL R12, R11, 0.25, !P0 ;  /* 0x3e8000000b0c7808 */ /* 0x000fe40004000000 */
[----:B------:R-:W-:Y:S01]  /*0d90*/  ISETP.NE.U32.AND P0, PT, R13, RZ, PT ;  /* 0x000000ff0d00720c */ /* 0x000fe20003f05070 */
[----:B------:R-:W-:Y:S02]  /*0da0*/  HFMA2 R13, -RZ, RZ, 0, 0 ;  /* 0x00000000ff0d7431 */ /* 0x000fe400000001ff */
[----:B------:R-:W-:Y:S02]  /*0db0*/  FMUL R11, R9, R12 ;  /* 0x0000000c090b7220 */ /* 0x000fe40000400000 */
[----:B------:R-:W-:Y:S08]  /*0dc0*/  I2F.U16.RZ R9, UR8 ;  /* 0x0000000800097d06 */ /* 0x000ff0000810d000 */
[----:B------:R-:W0:Y:S02]  /*0dd0*/  MUFU.RCP R11, R11 ;  /* 0x0000000b000b7308 */ /* 0x000e240000001000 */
[----:B0-----:R-:W-:-:S04]  /*0de0*/  FMUL R12, R12, R11 ;  /* 0x0000000b0c0c7220 */ /* 0x001fc80000400000 */
[----:B------:R-:W-:-:S04]  /*0df0*/  VIADD R12, R12, 0x2 ;  /* 0x000000020c0c7836 */ /* 0x000fc80000000000 */
[----:B------:R-:W-:Y:S01]  /*0e00*/  FMUL.RZ R9, R9, R12 ;  /* 0x0000000c09097220 */ /* 0x000fe2000040c000 */
[----:B------:R-:W-:-:S05]  /*0e10*/  IMAD.MOV.U32 R12, RZ, RZ, R15 ;  /* 0x000000ffff0c7224 */ /* 0x000fca00078e000f */
[----:B------:R-:W0:Y:S02]  /*0e20*/  F2I.U32.TRUNC.NTZ R9, R9 ;  /* 0x0000000900097305 */ /* 0x000e24000020f000 */
[----:B0-----:R-:W-:Y:S02]  /*0e30*/  LOP3.LUT R14, R9, 0xffff, RZ, 0xc0, !PT ;  /* 0x0000ffff090e7812 */ /* 0x001fe400078ec0ff */
[----:B------:R-:W-:Y:S01]  /*0e40*/  @!P0 MOV R14, 0xffffffff ;  /* 0xffffffff000e8802 */ /* 0x000fe20000000f00 */
[----:B------:R-:W-:Y:S06]  /*0e50*/  RET.REL.NODEC R12 `(_Z14fast_transposePfS_ii) ;  /* 0xfffffff00c687950 */ /* 0x000fec0003c3ffff */
.L_x_7:
[----:B------:R-:W-:-:S00]  /*0e60*/  BRA `(.L_x_7) ;  /* 0xfffffffc00fc7947 */ /* 0x000fc0000383ffff */
[----:B------:R-:W-:-:S00]  /*0e70*/  NOP ;  /* 0x0000000000007918 */ /* 0x000fc00000000000 */
        /* <DEDUP_REMOVED lines=8> */
.L_x_9:


//--------------------- .text._Z15basic_transposePfS_ii --------------------------
	.section	.text._Z15basic_transposePfS_ii,"ax",@progbits
	.align	128
        .global         _Z15basic_transposePfS_ii
        .type           _Z15basic_transposePfS_ii,@function
        .size           _Z15basic_transposePfS_ii,(.L_x_11 - _Z15basic_transposePfS_ii)
        .other          _Z15basic_transposePfS_ii,@"STO_CUDA_ENTRY STV_DEFAULT"
_Z15basic_transposePfS_ii:
.text._Z15basic_transposePfS_ii:
[----:B------:R-:W-:Y:S01]  /*0000*/  LDC R1, c[0x0][0x37c] ;  /* 0x0000df00ff017b82 */ /* 0x000fe20000000800 */
[----:B------:R-:W0:Y:S07]  /*0010*/  S2R R2, SR_TID.Y ;  /* 0x0000000000027919 */ /* 0x000e2e0000002200 */
[----:B------:R-:W1:Y:S01]  /*0020*/  LDC R0, c[0x0][0x360] ;  /* 0x0000d800ff007b82 */ /* 0x000e620000000800 */
[----:B------:R-:W2:Y:S01]  /*0030*/  LDCU.64 UR6, c[0x0][0x390] ;  /* 0x00007200ff0677ac */ /* 0x000ea20008000a00 */
[----:B------:R-:W1:Y:S06]  /*0040*/  S2R R3, SR_TID.X ;  /* 0x0000000000037919 */ /* 0x000e6c0000002100 */
[----:B------:R-:W0:Y:S08]  /*0050*/  S2UR UR5, SR_CTAID.Y ;  /* 0x00000000000579c3 */ /* 0x000e300000002600 */
[----:B------:R-:W0:Y:S08]  /*0060*/  LDC R7, c[0x0][0x364] ;  /* 0x0000d900ff077b82 */ /* 0x000e300000000800 */
[----:B------:R-:W1:Y:S01]  /*0070*/  S2UR UR4, SR_CTAID.X ;  /* 0x00000000000479c3 */ /* 0x000e620000002500 */
[----:B0-----:R-:W-:-:S05]  /*0080*/  IMAD R7, R7, UR5, R2 ;  /* 0x0000000507077c24 */ /* 0x001fca000f8e0202 */
[----:B--2---:R-:W-:Y:S01]  /*0090*/  ISETP.GE.AND P0, PT, R7, UR7, PT ;  /* 0x0000000707007c0c */ /* 0x004fe2000bf06270 */
[----:B-1----:R-:W-:-:S05]  /*00a0*/  IMAD R0, R0, UR4, R3 ;  /* 0x0000000400007c24 */ /* 0x002fca000f8e0203 */
[----:B------:R-:W-:-:S13]  /*00b0*/  ISETP.GE.OR P0, PT, R0, UR6, P0 ;  /* 0x0000000600007c0c */ /* 0x000fda0008706670 */
[----:B------:R-:W-:Y:S05]  /*00c0*/  @P0 EXIT ;  /* 0x000000000000094d */ /* 0x000fea0003800000 */
[----:B------:R-:W0:Y:S01]  /*00d0*/  LDC.64 R2, c[0x0][0x380] ;  /* 0x0000e000ff027b82 */ /* 0x000e220000000a00 */
[----:B------:R-:W1:Y:S01]  /*00e0*/  LDCU.64 UR4, c[0x0][0x358] ;  /* 0x00006b00ff0477ac */ /* 0x000e620008000a00 */
[----:B------:R-:W-:-:S04]  /*00f0*/  IMAD R5, R0, UR7, R7 ;  /* 0x0000000700057c24 */ /* 0x000fc8000f8e0207 */
[----:B0-----:R-:W-:Y:S02]  /*0100*/  IMAD.WIDE R2, R5, 0x4, R2 ;  /* 0x0000000405027825 */ /* 0x001fe400078e0202 */
[----:B------:R-:W0:Y:S04]  /*0110*/  LDC.64 R4, c[0x0][0x388] ;  /* 0x0000e200ff047b82 */ /* 0x000e280000000a00 */
[----:B-1----:R-:W2:Y:S01]  /*0120*/  LDG.E R3, desc[UR4][R2.64] ;  /* 0x0000000402037981 */ /* 0x002ea2000c1e1900 */
[----:B------:R-:W-:-:S04]  /*0130*/  IMAD R7, R7, UR6, R0 ;  /* 0x0000000607077c24 */ /* 0x000fc8000f8e0200 */
[----:B0-----:R-:W-:-:S05]  /*0140*/  IMAD.WIDE R4, R7, 0x4, R4 ;  /* 0x0000000407047825 */ /* 0x001fca00078e0204 */
[----:B--2---:R-:W-:Y:S01]  /*0150*/  STG.E desc[UR4][R4.64], R3 ;  /* 0x0000000304007986 */ /* 0x004fe2000c101904 */
[----:B------:R-:W-:Y:S05]  /*0160*/  EXIT ;  /* 0x000000000000794d */ /* 0x000fea0003800000 */
.L_x_8:
        /* <DEDUP_REMOVED lines=9> */
.L_x_11:


//--------------------- .nv.shared._Z14fast_transposePfS_ii --------------------------
	.section	.nv.shared._Z14fast_transposePfS_ii,"aw",@nobits
	.sectionflags	@""
	.align	4
.nv.shared._Z14fast_transposePfS_ii:
	.zero		5248


//--------------------- .nv.shared.reserved.0     --------------------------
	.section	.nv.shared.reserved.0,"aw",@nobits
	.weak		__nv_reservedSMEM_offset_0_alias
	.size		__nv_reservedSMEM_offset_0_alias, 0, 64
	.other		__nv_reservedSMEM_offset_0_alias,@"STO_CUDA_RESERVED_SHARED STV_DEFAULT"
__nv_reservedSMEM_offset_0_alias:
	.zero		0
	.zero		64


//--------------------- .nv.constant0._Z14fast_transposePfS_ii --------------------------
	.section	.nv.constant0._Z14fast_transposePfS_ii,"a",@progbits
	.sectionflags	@""
	.align	4
.nv.constant0._Z14fast_transposePfS_ii:
	.zero		920


//--------------------- .nv.constant0._Z15basic_transposePfS_ii --------------------------
	.section	.nv.constant0._Z15basic_transposePfS_ii,"a",@progbits
	.sectionflags	@""
	.align	4
.nv.constant0._Z15basic_transposePfS_ii:
	.zero		920


//--------------------- SYMBOLS --------------------------

	.type		.nv.reservedSmem.offset0,@object
	.size		.nv.reservedSmem.offset0,0x4
	.type		.nv.reservedSmem.cap,@object
	.size		.nv.reservedSmem.cap,0x4
